//
// Generated by NVIDIA NVVM Compiler
//
// Compiler Build ID: CL-36424714
// Cuda compilation tools, release 13.0, V13.0.88
// Based on NVVM 20.0.0
//

.version 9.0
.target sm_100
.address_size 64

	// .globl	_Z12makeIndexsetPii

.visible .entry _Z12makeIndexsetPii(
	.param .u64 .ptr .align 1 _Z12makeIndexsetPii_param_0,
	.param .u32 _Z12makeIndexsetPii_param_1
)
{
	.reg .pred 	%p<2>;
	.reg .b32 	%r<6>;
	.reg .b64 	%rd<5>;

	ld.param.u64 	%rd1, [_Z12makeIndexsetPii_param_0];
	ld.param.u32 	%r2, [_Z12makeIndexsetPii_param_1];
	mov.u32 	%r3, %ntid.x;
	mov.u32 	%r4, %ctaid.x;
	mov.u32 	%r5, %tid.x;
	mad.lo.s32 	%r1, %r3, %r4, %r5;
	setp.ge.u32 	%p1, %r1, %r2;
	@%p1 bra 	$L__BB0_2;
	cvta.to.global.u64 	%rd2, %rd1;
	mul.wide.u32 	%rd3, %r1, 4;
	add.s64 	%rd4, %rd2, %rd3;
	st.global.u32 	[%rd4], %r1;
$L__BB0_2:
	ret;

}
	// .globl	_Z12sign_patternPfi
.visible .entry _Z12sign_patternPfi(
	.param .u64 .ptr .align 1 _Z12sign_patternPfi_param_0,
	.param .u32 _Z12sign_patternPfi_param_1
)
{
	.reg .pred 	%p<3>;
	.reg .b32 	%r<9>;
	.reg .b32 	%f<3>;
	.reg .b64 	%rd<5>;

	ld.param.u64 	%rd2, [_Z12sign_patternPfi_param_0];
	ld.param.u32 	%r2, [_Z12sign_patternPfi_param_1];
	mov.u32 	%r3, %ntid.x;
	mov.u32 	%r4, %ctaid.x;
	mov.u32 	%r5, %tid.x;
	mad.lo.s32 	%r1, %r3, %r4, %r5;
	setp.ge.u32 	%p1, %r1, %r2;
	@%p1 bra 	$L__BB1_4;
	cvta.to.global.u64 	%rd3, %rd2;
	mul.wide.u32 	%rd4, %r1, 4;
	add.s64 	%rd1, %rd3, %rd4;
	ld.global.f32 	%f1, [%rd1];
	add.f32 	%f2, %f1, 0fBF000000;
	mov.b32 	%r6, %f2;
	setp.gt.s32 	%p2, %r6, -1;
	@%p2 bra 	$L__BB1_3;
	mov.b32 	%r7, -1082130432;
	st.global.u32 	[%rd1], %r7;
	bra.uni 	$L__BB1_4;
$L__BB1_3:
	mov.b32 	%r8, 1065353216;
	st.global.u32 	[%rd1], %r8;
$L__BB1_4:
	ret;

}
	// .globl	_Z24sign_pattern_alternativePfiS_
.visible .entry _Z24sign_pattern_alternativePfiS_(
	.param .u64 .ptr .align 1 _Z24sign_pattern_alternativePfiS__param_0,
	.param .u32 _Z24sign_pattern_alternativePfiS__param_1,
	.param .u64 .ptr .align 1 _Z24sign_pattern_alternativePfiS__param_2
)
{
	.reg .pred 	%p<3>;
	.reg .b32 	%r<9>;
	.reg .b32 	%f<3>;
	.reg .b64 	%rd<11>;

	ld.param.u64 	%rd3, [_Z24sign_pattern_alternativePfiS__param_0];
	ld.param.u32 	%r2, [_Z24sign_pattern_alternativePfiS__param_1];
	ld.param.u64 	%rd2, [_Z24sign_pattern_alternativePfiS__param_2];
	cvta.to.global.u64 	%rd1, %rd3;
	mov.u32 	%r3, %ntid.x;
	mov.u32 	%r4, %ctaid.x;
	mov.u32 	%r5, %tid.x;
	mad.lo.s32 	%r1, %r3, %r4, %r5;
	setp.ge.u32 	%p1, %r1, %r2;
	@%p1 bra 	$L__BB2_4;
	cvta.to.global.u64 	%rd4, %rd2;
	mul.wide.u32 	%rd5, %r1, 4;
	add.s64 	%rd6, %rd4, %rd5;
	ld.global.f32 	%f1, [%rd6];
	add.f32 	%f2, %f1, 0fBF000000;
	mov.b32 	%r6, %f2;
	setp.gt.s32 	%p2, %r6, -1;
	@%p2 bra 	$L__BB2_3;
	add.s64 	%rd8, %rd1, %rd5;
	mov.b32 	%r7, -1082130432;
	st.global.u32 	[%rd8], %r7;
	bra.uni 	$L__BB2_4;
$L__BB2_3:
	add.s64 	%rd10, %rd1, %rd5;
	mov.b32 	%r8, 1065353216;
	st.global.u32 	[%rd10], %r8;
$L__BB2_4:
	ret;

}


// ===== COMPILED SASS (sm_100) =====

	.target	sm_100

	.elftype	@"ET_EXEC"


//--------------------- .note.nv.tkinfo           --------------------------
	.section	.note.nv.tkinfo,"",@"SHT_NOTE"
	.sectionflags	@"SHF_NOTE_NV_TKINFO"
	.tkinfo
        /*0018*/ 	.word	0x00000002
        /*0030*/ 	.string	""
        /*0030*/ 	.string	"ptxas"
        /*0030*/ 	.string	"Cuda compilation tools, release 13.0, V13.0.88"
        /*0030*/ 	.string	"Build cuda_13.0.r13.0/compiler.36424714_0"
        /*0030*/ 	.string	"-arch sm_100 -m 64 "



//--------------------- .note.nv.cuinfo           --------------------------
	.section	.note.nv.cuinfo,"",@"SHT_NOTE"
	.sectionflags	@"SHF_NOTE_NV_CUINFO"
        /*0018*/ 	.short	0x0002
        /*001a*/ 	.short	0x0064
        /*001c*/ 	.short	0x0082
	.zero		2


//--------------------- .nv.info                  --------------------------
	.section	.nv.info,"",@"SHT_CUDA_INFO"
	.align	4


	//----- nvinfo : EIATTR_REGCOUNT
	.align		4
        /*0000*/ 	.byte	0x04, 0x2f
        /*0002*/ 	.short	(.L_1 - .L_0)
	.align		4
.L_0:
        /*0004*/ 	.word	index@(_Z12makeIndexsetPii)
        /*0008*/ 	.word	0x00000008


	//----- nvinfo : EIATTR_FRAME_SIZE
	.align		4
.L_1:
        /*000c*/ 	.byte	0x04, 0x11
        /*000e*/ 	.short	(.L_3 - .L_2)
	.align		4
.L_2:
        /*0010*/ 	.word	index@(_Z12makeIndexsetPii)
        /*0014*/ 	.word	0x00000000


	//----- nvinfo : EIATTR_REGCOUNT
	.align		4
.L_3:
        /*0018*/ 	.byte	0x04, 0x2f
        /*001a*/ 	.short	(.L_5 - .L_4)
	.align		4
.L_4:
        /*001c*/ 	.word	index@(_Z12sign_patternPfi)
        /*0020*/ 	.word	0x00000008


	//----- nvinfo : EIATTR_FRAME_SIZE
	.align		4
.L_5:
        /*0024*/ 	.byte	0x04, 0x11
        /*0026*/ 	.short	(.L_7 - .L_6)
	.align		4
.L_6:
        /*0028*/ 	.word	index@(_Z12sign_patternPfi)
        /*002c*/ 	.word	0x00000000


	//----- nvinfo : EIATTR_REGCOUNT
	.align		4
.L_7:
        /*0030*/ 	.byte	0x04, 0x2f
        /*0032*/ 	.short	(.L_9 - .L_8)
	.align		4
.L_8:
        /*0034*/ 	.word	index@(_Z24sign_pattern_alternativePfiS_)
        /*0038*/ 	.word	0x0000000c


	//----- nvinfo : EIATTR_FRAME_SIZE
	.align		4
.L_9:
        /*003c*/ 	.byte	0x04, 0x11
        /*003e*/ 	.short	(.L_11 - .L_10)
	.align		4
.L_10:
        /*0040*/ 	.word	index@(_Z24sign_pattern_alternativePfiS_)
        /*0044*/ 	.word	0x00000000


	//----- nvinfo : EIATTR_MIN_STACK_SIZE
	.align		4
.L_11:
        /*0048*/ 	.byte	0x04, 0x12
        /*004a*/ 	.short	(.L_13 - .L_12)
	.align		4
.L_12:
        /*004c*/ 	.word	index@(_Z24sign_pattern_alternativePfiS_)
        /*0050*/ 	.word	0x00000000


	//----- nvinfo : EIATTR_MIN_STACK_SIZE
	.align		4
.L_13:
        /*0054*/ 	.byte	0x04, 0x12
        /*0056*/ 	.short	(.L_15 - .L_14)
	.align		4
.L_14:
        /*0058*/ 	.word	index@(_Z12sign_patternPfi)
        /*005c*/ 	.word	0x00000000


	//----- nvinfo : EIATTR_MIN_STACK_SIZE
	.align		4
.L_15:
        /*0060*/ 	.byte	0x04, 0x12
        /*0062*/ 	.short	(.L_17 - .L_16)
	.align		4
.L_16:
        /*0064*/ 	.word	index@(_Z12makeIndexsetPii)
        /*0068*/ 	.word	0x00000000
.L_17:


//--------------------- .nv.compat                --------------------------
	.section	.nv.compat,"",@"SHT_CUDA_COMPAT_INFO"
	.align	4
        /*0000*/ 	.byte	0x02, 0x09, 0x00, 0x00, 0x02, 0x02, 0x01, 0x00, 0x02, 0x05, 0x05, 0x00, 0x03, 0x07, 0x01, 0x01
        /*0010*/ 	.byte	0x02, 0x03, 0x00, 0x00, 0x02, 0x06, 0x01, 0x00, 0x04, 0x0b, 0x08, 0x00, 0x09, 0x00, 0x00, 0x00
        /*0020*/ 	.byte	0x00, 0x00, 0x00, 0x00


//--------------------- .nv.info._Z24sign_pattern_alternativePfiS_ --------------------------
	.section	.nv.info._Z24sign_pattern_alternativePfiS_,"",@"SHT_CUDA_INFO"
	.sectionflags	@""
	.align	4


	//----- nvinfo : EIATTR_CUDA_API_VERSION
	.align		4
        /*0000*/ 	.byte	0x04, 0x37
        /*0002*/ 	.short	(.L_19 - .L_18)
.L_18:
        /*0004*/ 	.word	0x00000082


	//----- nvinfo : EIATTR_KPARAM_INFO
	.align		4
.L_19:
        /*0008*/ 	.byte	0x04, 0x17
        /*000a*/ 	.short	(.L_21 - .L_20)
.L_20:
        /*000c*/ 	.word	0x00000000
        /*0010*/ 	.short	0x0002
        /*0012*/ 	.short	0x0010
        /*0014*/ 	.byte	0x00, 0xf5, 0x21, 0x00


	//----- nvinfo : EIATTR_KPARAM_INFO
	.align		4
.L_21:
        /*0018*/ 	.byte	0x04, 0x17
        /*001a*/ 	.short	(.L_23 - .L_22)
.L_22:
        /*001c*/ 	.word	0x00000000
        /*0020*/ 	.short	0x0001
        /*0022*/ 	.short	0x0008
        /*0024*/ 	.byte	0x00, 0xf0, 0x11, 0x00


	//----- nvinfo : EIATTR_KPARAM_INFO
	.align		4
.L_23:
        /*0028*/ 	.byte	0x04, 0x17
        /*002a*/ 	.short	(.L_25 - .L_24)
.L_24:
        /*002c*/ 	.word	0x00000000
        /*0030*/ 	.short	0x0000
        /*0032*/ 	.short	0x0000
        /*0034*/ 	.byte	0x00, 0xf5, 0x21, 0x00


	//----- nvinfo : EIATTR_SPARSE_MMA_MASK
	.align		4
.L_25:
        /*0038*/ 	.byte	0x03, 0x50
        /*003a*/ 	.short	0x0000


	//----- nvinfo : EIATTR_MAXREG_COUNT
	.align		4
        /*003c*/ 	.byte	0x03, 0x1b
        /*003e*/ 	.short	0x00ff


	//----- nvinfo : EIATTR_MERCURY_ISA_VERSION
	.align		4
        /*0040*/ 	.byte	0x03, 0x5f
        /*0042*/ 	.short	0x0101


	//----- nvinfo : EIATTR_VRC_CTA_INIT_COUNT
	.align		4
        /*0044*/ 	.byte	0x02, 0x4a
	.zero		1
	.zero		1


	//----- nvinfo : EIATTR_EXIT_INSTR_OFFSETS
	.align		4
        /*0048*/ 	.byte	0x04, 0x1c
        /*004a*/ 	.short	(.L_27 - .L_26)


	//   ....[0]....
.L_26:
        /*004c*/ 	.word	0x00000070


	//   ....[1]....
        /*0050*/ 	.word	0x00000120


	//   ....[2]....
        /*0054*/ 	.word	0x00000170


	//----- nvinfo : EIATTR_CBANK_PARAM_SIZE
	.align		4
.L_27:
        /*0058*/ 	.byte	0x03, 0x19
        /*005a*/ 	.short	0x0018


	//----- nvinfo : EIATTR_PARAM_CBANK
	.align		4
        /*005c*/ 	.byte	0x04, 0x0a
        /*005e*/ 	.short	(.L_29 - .L_28)
	.align		4
.L_28:
        /*0060*/ 	.word	index@(.nv.constant0._Z24sign_pattern_alternativePfiS_)
        /*0064*/ 	.short	0x0380
        /*0066*/ 	.short	0x0018


	//----- nvinfo : EIATTR_SW_WAR
	.align		4
.L_29:
        /*0068*/ 	.byte	0x04, 0x36
        /*006a*/ 	.short	(.L_31 - .L_30)
.L_30:
        /*006c*/ 	.word	0x00000008
.L_31:


//--------------------- .nv.info._Z12sign_patternPfi --------------------------
	.section	.nv.info._Z12sign_patternPfi,"",@"SHT_CUDA_INFO"
	.sectionflags	@""
	.align	4


	//----- nvinfo : EIATTR_CUDA_API_VERSION
	.align		4
        /*0000*/ 	.byte	0x04, 0x37
        /*0002*/ 	.short	(.L_33 - .L_32)
.L_32:
        /*0004*/ 	.word	0x00000082


	//----- nvinfo : EIATTR_KPARAM_INFO
	.align		4
.L_33:
        /*0008*/ 	.byte	0x04, 0x17
        /*000a*/ 	.short	(.L_35 - .L_34)
.L_34:
        /*000c*/ 	.word	0x00000000
        /*0010*/ 	.short	0x0001
        /*0012*/ 	.short	0x0008
        /*0014*/ 	.byte	0x00, 0xf0, 0x11, 0x00


	//----- nvinfo : EIATTR_KPARAM_INFO
	.align		4
.L_35:
        /*0018*/ 	.byte	0x04, 0x17
        /*001a*/ 	.short	(.L_37 - .L_36)
.L_36:
        /*001c*/ 	.word	0x00000000
        /*0020*/ 	.short	0x0000
        /*0022*/ 	.short	0x0000
        /*0024*/ 	.byte	0x00, 0xf5, 0x21, 0x00


	//----- nvinfo : EIATTR_SPARSE_MMA_MASK
	.align		4
.L_37:
        /*0028*/ 	.byte	0x03, 0x50
        /*002a*/ 	.short	0x0000


	//----- nvinfo : EIATTR_MAXREG_COUNT
	.align		4
        /*002c*/ 	.byte	0x03, 0x1b
        /*002e*/ 	.short	0x00ff


	//----- nvinfo : EIATTR_MERCURY_ISA_VERSION
	.align		4
        /*0030*/ 	.byte	0x03, 0x5f
        /*0032*/ 	.short	0x0101


	//----- nvinfo : EIATTR_VRC_CTA_INIT_COUNT
	.align		4
        /*0034*/ 	.byte	0x02, 0x4a
	.zero		1
	.zero		1


	//----- nvinfo : EIATTR_EXIT_INSTR_OFFSETS
	.align		4
        /*0038*/ 	.byte	0x04, 0x1c
        /*003a*/ 	.short	(.L_39 - .L_38)


	//   ....[0]....
.L_38:
        /*003c*/ 	.word	0x00000070


	//   ....[1]....
        /*0040*/ 	.word	0x00000100


	//   ....[2]....
        /*0044*/ 	.word	0x00000130


	//----- nvinfo : EIATTR_CBANK_PARAM_SIZE
	.align		4
.L_39:
        /*0048*/ 	.byte	0x03, 0x19
        /*004a*/ 	.short	0x000c


	//----- nvinfo : EIATTR_PARAM_CBANK
	.align		4
        /*004c*/ 	.byte	0x04, 0x0a
        /*004e*/ 	.short	(.L_41 - .L_40)
	.align		4
.L_40:
        /*0050*/ 	.word	index@(.nv.constant0._Z12sign_patternPfi)
        /*0054*/ 	.short	0x0380
        /*0056*/ 	.short	0x000c


	//----- nvinfo : EIATTR_SW_WAR
	.align		4
.L_41:
        /*0058*/ 	.byte	0x04, 0x36
        /*005a*/ 	.short	(.L_43 - .L_42)
.L_42:
        /*005c*/ 	.word	0x00000008
.L_43:


//--------------------- .nv.info._Z12makeIndexsetPii --------------------------
	.section	.nv.info._Z12makeIndexsetPii,"",@"SHT_CUDA_INFO"
	.sectionflags	@""
	.align	4


	//----- nvinfo : EIATTR_CUDA_API_VERSION
	.align		4
        /*0000*/ 	.byte	0x04, 0x37
        /*0002*/ 	.short	(.L_45 - .L_44)
.L_44:
        /*0004*/ 	.word	0x00000082


	//----- nvinfo : EIATTR_KPARAM_INFO
	.align		4
.L_45:
        /*0008*/ 	.byte	0x04, 0x17
        /*000a*/ 	.short	(.L_47 - .L_46)
.L_46:
        /*000c*/ 	.word	0x00000000
        /*0010*/ 	.short	0x0001
        /*0012*/ 	.short	0x0008
        /*0014*/ 	.byte	0x00, 0xf0, 0x11, 0x00


	//----- nvinfo : EIATTR_KPARAM_INFO
	.align		4
.L_47:
        /*0018*/ 	.byte	0x04, 0x17
        /*001a*/ 	.short	(.L_49 - .L_48)
.L_48:
        /*001c*/ 	.word	0x00000000
        /*0020*/ 	.short	0x0000
        /*0022*/ 	.short	0x0000
        /*0024*/ 	.byte	0x00, 0xf5, 0x21, 0x00


	//----- nvinfo : EIATTR_SPARSE_MMA_MASK
	.align		4
.L_49:
        /*0028*/ 	.byte	0x03, 0x50
        /*002a*/ 	.short	0x0000


	//----- nvinfo : EIATTR_MAXREG_COUNT
	.align		4
        /*002c*/ 	.byte	0x03, 0x1b
        /*002e*/ 	.short	0x00ff


	//----- nvinfo : EIATTR_MERCURY_ISA_VERSION
	.align		4
        /*0030*/ 	.byte	0x03, 0x5f
        /*0032*/ 	.short	0x0101


	//----- nvinfo : EIATTR_VRC_CTA_INIT_COUNT
	.align		4
        /*0034*/ 	.byte	0x02, 0x4a
	.zero		1
	.zero		1


	//----- nvinfo : EIATTR_EXIT_INSTR_OFFSETS
	.align		4
        /*0038*/ 	.byte	0x04, 0x1c
        /*003a*/ 	.short	(.L_51 - .L_50)


	//   ....[0]....
.L_50:
        /*003c*/ 	.word	0x00000070


	//   ....[1]....
        /*0040*/ 	.word	0x000000c0


	//----- nvinfo : EIATTR_CBANK_PARAM_SIZE
	.align		4
.L_51:
        /*0044*/ 	.byte	0x03, 0x19
        /*0046*/ 	.short	0x000c


	//----- nvinfo : EIATTR_PARAM_CBANK
	.align		4
        /*0048*/ 	.byte	0x04, 0x0a
        /*004a*/ 	.short	(.L_53 - .L_52)
	.align		4
.L_52:
        /*004c*/ 	.word	index@(.nv.constant0._Z12makeIndexsetPii)
        /*0050*/ 	.short	0x0380
        /*0052*/ 	.short	0x000c


	//----- nvinfo : EIATTR_SW_WAR
	.align		4
.L_53:
        /*0054*/ 	.byte	0x04, 0x36
        /*0056*/ 	.short	(.L_55 - .L_54)
.L_54:
        /*0058*/ 	.word	0x00000008
.L_55:


//--------------------- .nv.callgraph             --------------------------
	.section	.nv.callgraph,"",@"SHT_CUDA_CALLGRAPH"
	.align	4
	.sectionentsize	8
	.align		4
        /*0000*/ 	.word	0x00000000
	.align		4
        /*0004*/ 	.word	0xffffffff
	.align		4
        /*0008*/ 	.word	0x00000000
	.align		4
        /*000c*/ 	.word	0xfffffffe
	.align		4
        /*0010*/ 	.word	0x00000000
	.align		4
        /*0014*/ 	.word	0xfffffffd
	.align		4
        /*0018*/ 	.word	0x00000000
	.align		4
        /*001c*/ 	.word	0xfffffffc


//--------------------- .text._Z24sign_pattern_alternativePfiS_ --------------------------
	.section	.text._Z24sign_pattern_alternativePfiS_,"ax",@progbits
	.align	128
        .global         _Z24sign_pattern_alternativePfiS_
        .type           _Z24sign_pattern_alternativePfiS_,@function
        .size           _Z24sign_pattern_alternativePfiS_,(.L_x_3 - _Z24sign_pattern_alternativePfiS_)
        .other          _Z24sign_pattern_alternativePfiS_,@"STO_CUDA_ENTRY STV_DEFAULT"
_Z24sign_pattern_alternativePfiS_:
.text._Z24sign_pattern_alternativePfiS_:
[----:B------:R-:W-:Y:S01]  /*0000*/  LDC R1, c[0x0][0x37c] ;  /* 0x0000df00ff017b82 */ /* 0x000fe20000000800 */
[----:B------:R-:W0:Y:S01]  /*0010*/  S2R R7, SR_CTAID.X ;  /* 0x0000000000077919 */ /* 0x000e220000002500 */
[----:B------:R-:W0:Y:S01]  /*0020*/  LDCU UR4, c[0x0][0x360] ;  /* 0x00006c00ff0477ac */ /* 0x000e220008000800 */
[----:B------:R-:W0:Y:S01]  /*0030*/  S2R R0, SR_TID.X ;  /* 0x0000000000007919 */ /* 0x000e220000002100 */
[----:B------:R-:W1:Y:S01]  /*0040*/  LDCU UR5, c[0x0][0x388] ;  /* 0x00007100ff0577ac */ /* 0x000e620008000800 */
[----:B0-----:R-:W-:-:S05]  /*0050*/  IMAD R7, R7, UR4, R0 ;  /* 0x0000000407077c24 */ /* 0x001fca000f8e0200 */
[----:B-1----:R-:W-:-:S13]  /*0060*/  ISETP.GE.U32.AND P0, PT, R7, UR5, PT ;  /* 0x0000000507007c0c */ /* 0x002fda000bf06070 */
[----:B------:R-:W-:Y:S05]  /*0070*/  @P0 EXIT ;  /* 0x000000000000094d */ /* 0x000fea0003800000 */
[----:B------:R-:W0:Y:S01]  /*0080*/  LDC.64 R2, c[0x0][0x390] ;  /* 0x0000e400ff027b82 */ /* 0x000e220000000a00 */
[----:B------:R-:W1:Y:S01]  /*0090*/  LDCU.64 UR4, c[0x0][0x358] ;  /* 0x00006b00ff0477ac */ /* 0x000e620008000a00 */
[----:B0-----:R-:W-:-:S06]  /*00a0*/  IMAD.WIDE.U32 R2, R7, 0x4, R2 ;  /* 0x0000000407027825 */ /* 0x001fcc00078e0002 */
[----:B-1----:R-:W2:Y:S02]  /*00b0*/  LDG.E R2, desc[UR4][R2.64] ;  /* 0x0000000402027981 */ /* 0x002ea4000c1e1900 */
[----:B--2---:R-:W-:-:S05]  /*00c0*/  FADD R0, R2, -0.5 ;  /* 0xbf00000002007421 */ /* 0x004fca0000000000 */
[----:B------:R-:W-:-:S13]  /*00d0*/  ISETP.GT.AND P0, PT, R0, -0x1, PT ;  /* 0xffffffff0000780c */ /* 0x000fda0003f04270 */
[----:B------:R-:W0:Y:S01]  /*00e0*/  @!P0 LDC.64 R4, c[0x0][0x380] ;  /* 0x0000e000ff048b82 */ /* 0x000e220000000a00 */
[----:B------:R-:W-:Y:S01]  /*00f0*/  @!P0 MOV R9, 0xbf800000 ;  /* 0xbf80000000098802 */ /* 0x000fe20000000f00 */
[----:B0-----:R-:W-:-:S05]  /*0100*/  @!P0 IMAD.WIDE.U32 R4, R7, 0x4, R4 ;  /* 0x0000000407048825 */ /* 0x001fca00078e0004 */
[----:B------:R0:W-:Y:S01]  /*0110*/  @!P0 STG.E desc[UR4][R4.64], R9 ;  /* 0x0000000904008986 */ /* 0x0001e2000c101904 */
[----:B------:R-:W-:Y:S05]  /*0120*/  @!P0 EXIT ;  /* 0x000000000000894d */ /* 0x000fea0003800000 */
[----:B------:R-:W1:Y:S01]  /*0130*/  LDC.64 R2, c[0x0][0x380] ;  /* 0x0000e000ff027b82 */ /* 0x000e620000000a00 */
[----:B0-----:R-:W-:Y:S02]  /*0140*/  HFMA2 R5, -RZ, RZ, 1.875, 0 ;  /* 0x3f800000ff057431 */ /* 0x001fe400000001ff */
[----:B-1----:R-:W-:-:S05]  /*0150*/  IMAD.WIDE.U32 R2, R7, 0x4, R2 ;  /* 0x0000000407027825 */ /* 0x002fca00078e0002 */
[----:B------:R-:W-:Y:S01]  /*0160*/  STG.E desc[UR4][R2.64], R5 ;  /* 0x0000000502007986 */ /* 0x000fe2000c101904 */
[----:B------:R-:W-:Y:S05]  /*0170*/  EXIT ;  /* 0x000000000000794d */ /* 0x000fea0003800000 */
.L_x_0:
[----:B------:R-:W-:-:S00]  /*0180*/  BRA `(.L_x_0) ;  /* 0xfffffffc00fc7947 */ /* 0x000fc0000383ffff */
[----:B------:R-:W-:-:S00]  /*0190*/  NOP ;  /* 0x0000000000007918 */ /* 0x000fc00000000000 */
        /* <DEDUP_REMOVED lines=14> */
.L_x_3:


//--------------------- .text._Z12sign_patternPfi --------------------------
	.section	.text._Z12sign_patternPfi,"ax",@progbits
	.align	128
        .global         _Z12sign_patternPfi
        .type           _Z12sign_patternPfi,@function
        .size           _Z12sign_patternPfi,(.L_x_4 - _Z12sign_patternPfi)
        .other          _Z12sign_patternPfi,@"STO_CUDA_ENTRY STV_DEFAULT"
_Z12sign_patternPfi:
.text._Z12sign_patternPfi:
        /* <DEDUP_REMOVED lines=10> */
[----:B0-----:R-:W-:-:S05]  /*00a0*/  IMAD.WIDE.U32 R2, R5, 0x4, R2 ;  /* 0x0000000405027825 */ /* 0x001fca00078e0002 */
[----:B-1----:R-:W2:Y:S02]  /*00b0*/  LDG.E R0, desc[UR4][R2.64] ;  /* 0x0000000402007981 */ /* 0x002ea4000c1e1900 */
[----:B--2---:R-:W-:-:S05]  /*00c0*/  FADD R0, R0, -0.5 ;  /* 0xbf00000000007421 */ /* 0x004fca0000000000 */
[----:B------:R-:W-:-:S13]  /*00d0*/  ISETP.GT.AND P0, PT, R0, -0x1, PT ;  /* 0xffffffff0000780c */ /* 0x000fda0003f04270 */
[----:B------:R-:W-:-:S05]  /*00e0*/  @!P0 MOV R5, 0xbf800000 ;  /* 0xbf80000000058802 */ /* 0x000fca0000000f00 */
[----:B------:R0:W-:Y:S01]  /*00f0*/  @!P0 STG.E desc[UR4][R2.64], R5 ;  /* 0x0000000502008986 */ /* 0x0001e2000c101904 */
[----:B------:R-:W-:Y:S05]  /*0100*/  @!P0 EXIT ;  /* 0x000000000000894d */ /* 0x000fea0003800000 */
[----:B0-----:R-:W-:-:S05]  /*0110*/  HFMA2 R5, -RZ, RZ, 1.875, 0 ;  /* 0x3f800000ff057431 */ /* 0x001fca00000001ff */
[----:B------:R-:W-:Y:S01]  /*0120*/  STG.E desc[UR4][R2.64], R5 ;  /* 0x0000000502007986 */ /* 0x000fe2000c101904 */
[----:B------:R-:W-:Y:S05]  /*0130*/  EXIT ;  /* 0x000000000000794d */ /* 0x000fea0003800000 */
.L_x_1:
        /* <DEDUP_REMOVED lines=12> */
.L_x_4:


//--------------------- .text._Z12makeIndexsetPii --------------------------
	.section	.text._Z12makeIndexsetPii,"ax",@progbits
	.align	128
        .global         _Z12makeIndexsetPii
        .type           _Z12makeIndexsetPii,@function
        .size           _Z12makeIndexsetPii,(.L_x_5 - _Z12makeIndexsetPii)
        .other          _Z12makeIndexsetPii,@"STO_CUDA_ENTRY STV_DEFAULT"
_Z12makeIndexsetPii:
.text._Z12makeIndexsetPii:
        /* <DEDUP_REMOVED lines=11> */
[----:B-1----:R-:W-:Y:S01]  /*00b0*/  STG.E desc[UR4][R2.64], R5 ;  /* 0x0000000502007986 */ /* 0x002fe2000c101904 */
[----:B------:R-:W-:Y:S05]  /*00c0*/  EXIT ;  /* 0x000000000000794d */ /* 0x000fea0003800000 */
.L_x_2:
        /* <DEDUP_REMOVED lines=11> */
.L_x_5:


//--------------------- .nv.shared.reserved.0     --------------------------
	.section	.nv.shared.reserved.0,"aw",@nobits
	.weak		__nv_reservedSMEM_offset_0_alias
	.size		__nv_reservedSMEM_offset_0_alias, 0, 64
	.other		__nv_reservedSMEM_offset_0_alias,@"STO_CUDA_RESERVED_SHARED STV_DEFAULT"
__nv_reservedSMEM_offset_0_alias:
	.zero		0
	.zero		64


//--------------------- .nv.constant0._Z24sign_pattern_alternativePfiS_ --------------------------
	.section	.nv.constant0._Z24sign_pattern_alternativePfiS_,"a",@progbits
	.sectionflags	@""
	.align	4
.nv.constant0._Z24sign_pattern_alternativePfiS_:
	.zero		920


//--------------------- .nv.constant0._Z12sign_patternPfi --------------------------
	.section	.nv.constant0._Z12sign_patternPfi,"a",@progbits
	.sectionflags	@""
	.align	4
.nv.constant0._Z12sign_patternPfi:
	.zero		908


//--------------------- .nv.constant0._Z12makeIndexsetPii --------------------------
	.section	.nv.constant0._Z12makeIndexsetPii,"a",@progbits
	.sectionflags	@""
	.align	4
.nv.constant0._Z12makeIndexsetPii:
	.zero		908


//--------------------- SYMBOLS --------------------------

	.type		.nv.reservedSmem.offset0,@object
	.size		.nv.reservedSmem.offset0,0x4
